//
// Generated by NVIDIA NVVM Compiler
//
// Compiler Build ID: CL-36424714
// Cuda compilation tools, release 13.0, V13.0.88
// Based on NVVM 20.0.0
//

.version 9.0
.target sm_100
.address_size 64

	// .globl	_Z13staticReversePii
.extern .func  (.param .b32 func_retval0) vprintf
(
	.param .b64 vprintf_param_0,
	.param .b64 vprintf_param_1
)
;
.global .align 1 .b8 $str[10] = {115, 91, 37, 100, 93, 61, 37, 100, 10};
.global .align 1 .b8 $str$1[13] = {115, 91, 37, 100, 93, 91, 48, 93, 61, 37, 100, 10};

.visible .entry _Z13staticReversePii(
	.param .u64 .ptr .align 1 _Z13staticReversePii_param_0,
	.param .u32 _Z13staticReversePii_param_1
)
{
	.local .align 8 .b8 	__local_depot0[8];
	.reg .b64 	%SP;
	.reg .b64 	%SPL;
	.reg .pred 	%p<2>;
	.reg .b32 	%r<5>;
	.reg .b64 	%rd<9>;

	mov.u64 	%SPL, __local_depot0;
	cvta.local.u64 	%SP, %SPL;
	ld.param.u64 	%rd1, [_Z13staticReversePii_param_0];
	mov.u32 	%r1, %tid.x;
	setp.gt.u32 	%p1, %r1, 63;
	@%p1 bra 	$L__BB0_2;
	add.u64 	%rd2, %SP, 0;
	add.u64 	%rd3, %SPL, 0;
	cvta.to.global.u64 	%rd4, %rd1;
	mul.wide.u32 	%rd5, %r1, 4;
	add.s64 	%rd6, %rd4, %rd5;
	ld.global.u32 	%r2, [%rd6];
	st.local.v2.u32 	[%rd3], {%r1, %r2};
	mov.u64 	%rd7, $str;
	cvta.global.u64 	%rd8, %rd7;
	{ // callseq 0, 0
	.param .b64 param0;
	st.param.b64 	[param0], %rd8;
	.param .b64 param1;
	st.param.b64 	[param1], %rd2;
	.param .b32 retval0;
	call.uni (retval0), 
	vprintf, 
	(
	param0, 
	param1
	);
	ld.param.b32 	%r3, [retval0];
	} // callseq 0
$L__BB0_2:
	ret;

}
	// .globl	_Z15templateReverseIiEvPT_S0_
.visible .entry _Z15templateReverseIiEvPT_S0_(
	.param .u64 .ptr .align 1 _Z15templateReverseIiEvPT_S0__param_0,
	.param .u32 _Z15templateReverseIiEvPT_S0__param_1
)
{
	.local .align 8 .b8 	__local_depot1[8];
	.reg .b64 	%SP;
	.reg .b64 	%SPL;
	.reg .pred 	%p<2>;
	.reg .b32 	%r<5>;
	.reg .b64 	%rd<9>;

	mov.u64 	%SPL, __local_depot1;
	cvta.local.u64 	%SP, %SPL;
	ld.param.u64 	%rd1, [_Z15templateReverseIiEvPT_S0__param_0];
	mov.u32 	%r1, %tid.x;
	setp.gt.u32 	%p1, %r1, 63;
	@%p1 bra 	$L__BB1_2;
	add.u64 	%rd2, %SP, 0;
	add.u64 	%rd3, %SPL, 0;
	cvta.to.global.u64 	%rd4, %rd1;
	mul.wide.u32 	%rd5, %r1, 4;
	add.s64 	%rd6, %rd4, %rd5;
	ld.global.u32 	%r2, [%rd6];
	st.local.v2.u32 	[%rd3], {%r1, %r2};
	mov.u64 	%rd7, $str$1;
	cvta.global.u64 	%rd8, %rd7;
	{ // callseq 1, 0
	.param .b64 param0;
	st.param.b64 	[param0], %rd8;
	.param .b64 param1;
	st.param.b64 	[param1], %rd2;
	.param .b32 retval0;
	call.uni (retval0), 
	vprintf, 
	(
	param0, 
	param1
	);
	ld.param.b32 	%r3, [retval0];
	} // callseq 1
$L__BB1_2:
	ret;

}


// ===== COMPILED SASS (sm_100) =====

	.target	sm_100

	.elftype	@"ET_EXEC"


//--------------------- .note.nv.tkinfo           --------------------------
	.section	.note.nv.tkinfo,"",@"SHT_NOTE"
	.sectionflags	@"SHF_NOTE_NV_TKINFO"
	.tkinfo
        /*0018*/ 	.word	0x00000002
        /*0030*/ 	.string	""
        /*0030*/ 	.string	"ptxas"
        /*0030*/ 	.string	"Cuda compilation tools, release 13.0, V13.0.88"
        /*0030*/ 	.string	"Build cuda_13.0.r13.0/compiler.36424714_0"
        /*0030*/ 	.string	"-arch sm_100 -m 64 "



//--------------------- .note.nv.cuinfo           --------------------------
	.section	.note.nv.cuinfo,"",@"SHT_NOTE"
	.sectionflags	@"SHF_NOTE_NV_CUINFO"
        /*0018*/ 	.short	0x0002
        /*001a*/ 	.short	0x0064
        /*001c*/ 	.short	0x0082
	.zero		2


//--------------------- .nv.info                  --------------------------
	.section	.nv.info,"",@"SHT_CUDA_INFO"
	.align	4


	//----- nvinfo : EIATTR_REGCOUNT
	.align		4
        /*0000*/ 	.byte	0x04, 0x2f
        /*0002*/ 	.short	(.L_3 - .L_2)
	.align		4
.L_2:
        /*0004*/ 	.word	index@(_Z13staticReversePii)
        /*0008*/ 	.word	0x00000018


	//----- nvinfo : EIATTR_FRAME_SIZE
	.align		4
.L_3:
        /*000c*/ 	.byte	0x04, 0x11
        /*000e*/ 	.short	(.L_5 - .L_4)
	.align		4
.L_4:
        /*0010*/ 	.word	index@(_Z13staticReversePii)
        /*0014*/ 	.word	0x00000008


	//----- nvinfo : EIATTR_REGCOUNT
	.align		4
.L_5:
        /*0018*/ 	.byte	0x04, 0x2f
        /*001a*/ 	.short	(.L_7 - .L_6)
	.align		4
.L_6:
        /*001c*/ 	.word	index@(_Z15templateReverseIiEvPT_S0_)
        /*0020*/ 	.word	0x00000018


	//----- nvinfo : EIATTR_FRAME_SIZE
	.align		4
.L_7:
        /*0024*/ 	.byte	0x04, 0x11
        /*0026*/ 	.short	(.L_9 - .L_8)
	.align		4
.L_8:
        /*0028*/ 	.word	index@(_Z15templateReverseIiEvPT_S0_)
        /*002c*/ 	.word	0x00000008


	//----- nvinfo : EIATTR_MIN_STACK_SIZE
	.align		4
.L_9:
        /*0030*/ 	.byte	0x04, 0x12
        /*0032*/ 	.short	(.L_11 - .L_10)
	.align		4
.L_10:
        /*0034*/ 	.word	index@(_Z15templateReverseIiEvPT_S0_)
        /*0038*/ 	.word	0x00000008


	//----- nvinfo : EIATTR_MIN_STACK_SIZE
	.align		4
.L_11:
        /*003c*/ 	.byte	0x04, 0x12
        /*003e*/ 	.short	(.L_13 - .L_12)
	.align		4
.L_12:
        /*0040*/ 	.word	index@(_Z13staticReversePii)
        /*0044*/ 	.word	0x00000008
.L_13:


//--------------------- .nv.compat                --------------------------
	.section	.nv.compat,"",@"SHT_CUDA_COMPAT_INFO"
	.align	4
        /*0000*/ 	.byte	0x02, 0x09, 0x00, 0x00, 0x02, 0x02, 0x01, 0x00, 0x02, 0x05, 0x05, 0x00, 0x03, 0x07, 0x01, 0x01
        /*0010*/ 	.byte	0x02, 0x03, 0x00, 0x00, 0x02, 0x06, 0x01, 0x00, 0x04, 0x0b, 0x08, 0x00, 0x09, 0x00, 0x00, 0x00
        /*0020*/ 	.byte	0x00, 0x00, 0x00, 0x00


//--------------------- .nv.info._Z15templateReverseIiEvPT_S0_ --------------------------
	.section	.nv.info._Z15templateReverseIiEvPT_S0_,"",@"SHT_CUDA_INFO"
	.sectionflags	@""
	.align	4


	//----- nvinfo : EIATTR_CUDA_API_VERSION
	.align		4
        /*0000*/ 	.byte	0x04, 0x37
        /*0002*/ 	.short	(.L_15 - .L_14)
.L_14:
        /*0004*/ 	.word	0x00000082


	//----- nvinfo : EIATTR_KPARAM_INFO
	.align		4
.L_15:
        /*0008*/ 	.byte	0x04, 0x17
        /*000a*/ 	.short	(.L_17 - .L_16)
.L_16:
        /*000c*/ 	.word	0x00000000
        /*0010*/ 	.short	0x0001
        /*0012*/ 	.short	0x0008
        /*0014*/ 	.byte	0x00, 0xf0, 0x11, 0x00


	//----- nvinfo : EIATTR_KPARAM_INFO
	.align		4
.L_17:
        /*0018*/ 	.byte	0x04, 0x17
        /*001a*/ 	.short	(.L_19 - .L_18)
.L_18:
        /*001c*/ 	.word	0x00000000
        /*0020*/ 	.short	0x0000
        /*0022*/ 	.short	0x0000
        /*0024*/ 	.byte	0x00, 0xf5, 0x21, 0x00


	//----- nvinfo : EIATTR_SPARSE_MMA_MASK
	.align		4
.L_19:
        /*0028*/ 	.byte	0x03, 0x50
        /*002a*/ 	.short	0x0000


	//----- nvinfo : EIATTR_MAXREG_COUNT
	.align		4
        /*002c*/ 	.byte	0x03, 0x1b
        /*002e*/ 	.short	0x00ff


	//----- nvinfo : EIATTR_EXTERNS
	.align		4
        /*0030*/ 	.byte	0x04, 0x0f
        /*0032*/ 	.short	(.L_21 - .L_20)


	//   ....[0]....
	.align		4
.L_20:
        /*0034*/ 	.word	index@(vprintf)


	//----- nvinfo : EIATTR_MERCURY_ISA_VERSION
	.align		4
.L_21:
        /*0038*/ 	.byte	0x03, 0x5f
        /*003a*/ 	.short	0x0101


	//----- nvinfo : EIATTR_VRC_CTA_INIT_COUNT
	.align		4
        /*003c*/ 	.byte	0x02, 0x4a
	.zero		1
	.zero		1


	//----- nvinfo : EIATTR_SYSCALL_OFFSETS
	.align		4
        /*0040*/ 	.byte	0x04, 0x46
        /*0042*/ 	.short	(.L_23 - .L_22)


	//   ....[0]....
.L_22:
        /*0044*/ 	.word	0x00000140


	//----- nvinfo : EIATTR_EXIT_INSTR_OFFSETS
	.align		4
.L_23:
        /*0048*/ 	.byte	0x04, 0x1c
        /*004a*/ 	.short	(.L_25 - .L_24)


	//   ....[0]....
.L_24:
        /*004c*/ 	.word	0x00000080


	//   ....[1]....
        /*0050*/ 	.word	0x00000150


	//----- nvinfo : EIATTR_CRS_STACK_SIZE
	.align		4
.L_25:
        /*0054*/ 	.byte	0x04, 0x1e
        /*0056*/ 	.short	(.L_27 - .L_26)
.L_26:
        /*0058*/ 	.word	0x00000000


	//----- nvinfo : EIATTR_CBANK_PARAM_SIZE
	.align		4
.L_27:
        /*005c*/ 	.byte	0x03, 0x19
        /*005e*/ 	.short	0x000c


	//----- nvinfo : EIATTR_PARAM_CBANK
	.align		4
        /*0060*/ 	.byte	0x04, 0x0a
        /*0062*/ 	.short	(.L_29 - .L_28)
	.align		4
.L_28:
        /*0064*/ 	.word	index@(.nv.constant0._Z15templateReverseIiEvPT_S0_)
        /*0068*/ 	.short	0x0380
        /*006a*/ 	.short	0x000c


	//----- nvinfo : EIATTR_SW_WAR
	.align		4
.L_29:
        /*006c*/ 	.byte	0x04, 0x36
        /*006e*/ 	.short	(.L_31 - .L_30)
.L_30:
        /*0070*/ 	.word	0x00000008
.L_31:


//--------------------- .nv.info._Z13staticReversePii --------------------------
	.section	.nv.info._Z13staticReversePii,"",@"SHT_CUDA_INFO"
	.sectionflags	@""
	.align	4


	//----- nvinfo : EIATTR_CUDA_API_VERSION
	.align		4
        /*0000*/ 	.byte	0x04, 0x37
        /*0002*/ 	.short	(.L_33 - .L_32)
.L_32:
        /*0004*/ 	.word	0x00000082


	//----- nvinfo : EIATTR_KPARAM_INFO
	.align		4
.L_33:
        /*0008*/ 	.byte	0x04, 0x17
        /*000a*/ 	.short	(.L_35 - .L_34)
.L_34:
        /*000c*/ 	.word	0x00000000
        /*0010*/ 	.short	0x0001
        /*0012*/ 	.short	0x0008
        /*0014*/ 	.byte	0x00, 0xf0, 0x11, 0x00


	//----- nvinfo : EIATTR_KPARAM_INFO
	.align		4
.L_35:
        /*0018*/ 	.byte	0x04, 0x17
        /*001a*/ 	.short	(.L_37 - .L_36)
.L_36:
        /*001c*/ 	.word	0x00000000
        /*0020*/ 	.short	0x0000
        /*0022*/ 	.short	0x0000
        /*0024*/ 	.byte	0x00, 0xf5, 0x21, 0x00


	//----- nvinfo : EIATTR_SPARSE_MMA_MASK
	.align		4
.L_37:
        /*0028*/ 	.byte	0x03, 0x50
        /*002a*/ 	.short	0x0000


	//----- nvinfo : EIATTR_MAXREG_COUNT
	.align		4
        /*002c*/ 	.byte	0x03, 0x1b
        /*002e*/ 	.short	0x00ff


	//----- nvinfo : EIATTR_EXTERNS
	.align		4
        /*0030*/ 	.byte	0x04, 0x0f
        /*0032*/ 	.short	(.L_39 - .L_38)


	//   ....[0]....
	.align		4
.L_38:
        /*0034*/ 	.word	index@(vprintf)


	//----- nvinfo : EIATTR_MERCURY_ISA_VERSION
	.align		4
.L_39:
        /*0038*/ 	.byte	0x03, 0x5f
        /*003a*/ 	.short	0x0101


	//----- nvinfo : EIATTR_VRC_CTA_INIT_COUNT
	.align		4
        /*003c*/ 	.byte	0x02, 0x4a
	.zero		1
	.zero		1


	//----- nvinfo : EIATTR_SYSCALL_OFFSETS
	.align		4
        /*0040*/ 	.byte	0x04, 0x46
        /*0042*/ 	.short	(.L_41 - .L_40)


	//   ....[0]....
.L_40:
        /*0044*/ 	.word	0x00000140


	//----- nvinfo : EIATTR_EXIT_INSTR_OFFSETS
	.align		4
.L_41:
        /*0048*/ 	.byte	0x04, 0x1c
        /*004a*/ 	.short	(.L_43 - .L_42)


	//   ....[0]....
.L_42:
        /*004c*/ 	.word	0x00000080


	//   ....[1]....
        /*0050*/ 	.word	0x00000150


	//----- nvinfo : EIATTR_CRS_STACK_SIZE
	.align		4
.L_43:
        /*0054*/ 	.byte	0x04, 0x1e
        /*0056*/ 	.short	(.L_45 - .L_44)
.L_44:
        /*0058*/ 	.word	0x00000000


	//----- nvinfo : EIATTR_CBANK_PARAM_SIZE
	.align		4
.L_45:
        /*005c*/ 	.byte	0x03, 0x19
        /*005e*/ 	.short	0x000c


	//----- nvinfo : EIATTR_PARAM_CBANK
	.align		4
        /*0060*/ 	.byte	0x04, 0x0a
        /*0062*/ 	.short	(.L_47 - .L_46)
	.align		4
.L_46:
        /*0064*/ 	.word	index@(.nv.constant0._Z13staticReversePii)
        /*0068*/ 	.short	0x0380
        /*006a*/ 	.short	0x000c


	//----- nvinfo : EIATTR_SW_WAR
	.align		4
.L_47:
        /*006c*/ 	.byte	0x04, 0x36
        /*006e*/ 	.short	(.L_49 - .L_48)
.L_48:
        /*0070*/ 	.word	0x00000008
.L_49:


//--------------------- .nv.callgraph             --------------------------
	.section	.nv.callgraph,"",@"SHT_CUDA_CALLGRAPH"
	.align	4
	.sectionentsize	8
	.align		4
        /*0000*/ 	.word	0x00000000
	.align		4
        /*0004*/ 	.word	0xffffffff
	.align		4
        /*0008*/ 	.word	index@(_Z15templateReverseIiEvPT_S0_)
	.align		4
        /*000c*/ 	.word	index@(vprintf)
	.align		4
        /*0010*/ 	.word	index@(_Z13staticReversePii)
	.align		4
        /*0014*/ 	.word	index@(vprintf)
	.align		4
        /*0018*/ 	.word	0x00000000
	.align		4
        /*001c*/ 	.word	0xfffffffe
	.align		4
        /*0020*/ 	.word	0x00000000
	.align		4
        /*0024*/ 	.word	0xfffffffd
	.align		4
        /*0028*/ 	.word	0x00000000
	.align		4
        /*002c*/ 	.word	0xfffffffc


//--------------------- .nv.constant4             --------------------------
	.section	.nv.constant4,"a",@progbits
	.align	8
	.align		8
.nv.constant4:
        /*0000*/ 	.dword	vprintf
	.align		8
        /*0008*/ 	.dword	$str
	.align		8
        /*0010*/ 	.dword	$str$1


//--------------------- .text._Z15templateReverseIiEvPT_S0_ --------------------------
	.section	.text._Z15templateReverseIiEvPT_S0_,"ax",@progbits
	.align	128
        .global         _Z15templateReverseIiEvPT_S0_
        .type           _Z15templateReverseIiEvPT_S0_,@function
        .size           _Z15templateReverseIiEvPT_S0_,(.L_x_4 - _Z15templateReverseIiEvPT_S0_)
        .other          _Z15templateReverseIiEvPT_S0_,@"STO_CUDA_ENTRY STV_DEFAULT"
_Z15templateReverseIiEvPT_S0_:
.text._Z15templateReverseIiEvPT_S0_:
[----:B------:R-:W0:Y:S01]  /*0000*/  LDC R1, c[0x0][0x37c] ;  /* 0x0000df00ff017b82 */ /* 0x000e220000000800 */
[----:B------:R-:W1:Y:S01]  /*0010*/  S2R R10, SR_TID.X ;  /* 0x00000000000a7919 */ /* 0x000e620000002100 */
[----:B------:R-:W2:Y:S01]  /*0020*/  LDCU UR4, c[0x0][0x2f8] ;  /* 0x00005f00ff0477ac */ /* 0x000ea20008000800 */
[----:B0-----:R-:W-:Y:S01]  /*0030*/  VIADD R1, R1, 0xfffffff8 ;  /* 0xfffffff801017836 */ /* 0x001fe20000000000 */
[----:B------:R-:W0:Y:S04]  /*0040*/  LDCU UR5, c[0x0][0x2fc] ;  /* 0x00005f80ff0577ac */ /* 0x000e280008000800 */
[----:B--2---:R-:W-:-:S05]  /*0050*/  IADD3 R6, P1, PT, R1, UR4, RZ ;  /* 0x0000000401067c10 */ /* 0x004fca000ff3e0ff */
[----:B0-----:R-:W-:Y:S01]  /*0060*/  IMAD.X R7, RZ, RZ, UR5, P1 ;  /* 0x00000005ff077e24 */ /* 0x001fe200088e06ff */
[----:B-1----:R-:W-:-:S13]  /*0070*/  ISETP.GT.U32.AND P0, PT, R10, 0x3f, PT ;  /* 0x0000003f0a00780c */ /* 0x002fda0003f04070 */
[----:B------:R-:W-:Y:S05]  /*0080*/  @P0 EXIT ;  /* 0x000000000000094d */ /* 0x000fea0003800000 */
[----:B------:R-:W0:Y:S01]  /*0090*/  LDC.64 R2, c[0x0][0x380] ;  /* 0x0000e000ff027b82 */ /* 0x000e220000000a00 */
[----:B------:R-:W1:Y:S01]  /*00a0*/  LDCU.64 UR4, c[0x0][0x358] ;  /* 0x00006b00ff0477ac */ /* 0x000e620008000a00 */
[----:B0-----:R-:W-:-:S05]  /*00b0*/  IMAD.WIDE.U32 R2, R10, 0x4, R2 ;  /* 0x000000040a027825 */ /* 0x001fca00078e0002 */
[----:B-1----:R-:W2:Y:S01]  /*00c0*/  LDG.E R11, desc[UR4][R2.64] ;  /* 0x00000004020b7981 */ /* 0x002ea2000c1e1900 */
[----:B------:R-:W-:Y:S01]  /*00d0*/  MOV R0, 0x0 ;  /* 0x0000000000007802 */ /* 0x000fe20000000f00 */
[----:B------:R-:W0:Y:S03]  /*00e0*/  LDCU.64 UR4, c[0x4][0x10] ;  /* 0x01000200ff0477ac */ /* 0x000e260008000a00 */
[----:B------:R1:W3:Y:S01]  /*00f0*/  LDC.64 R8, c[0x4][R0] ;  /* 0x0100000000087b82 */ /* 0x0002e20000000a00 */
[----:B0-----:R-:W-:Y:S01]  /*0100*/  MOV R4, UR4 ;  /* 0x0000000400047c02 */ /* 0x001fe20008000f00 */
[----:B------:R-:W-:Y:S01]  /*0110*/  IMAD.U32 R5, RZ, RZ, UR5 ;  /* 0x00000005ff057e24 */ /* 0x000fe2000f8e00ff */
[----:B--23--:R1:W-:Y:S06]  /*0120*/  STL.64 [R1], R10 ;  /* 0x0000000a01007387 */ /* 0x00c3ec0000100a00 */
[----:B------:R-:W-:-:S07]  /*0130*/  LEPC R20, `(.L_x_0) ;  /* 0x000000001014794e */ /* 0x000fce0000000000 */
[----:B-1----:R-:W-:Y:S05]  /*0140*/  CALL.ABS.NOINC R8 ;  /* 0x0000000008007343 */ /* 0x002fea0003c00000 */
.L_x_0:
[----:B------:R-:W-:Y:S05]  /*0150*/  EXIT ;  /* 0x000000000000794d */ /* 0x000fea0003800000 */
.L_x_1:
[----:B------:R-:W-:-:S00]  /*0160*/  BRA `(.L_x_1) ;  /* 0xfffffffc00fc7947 */ /* 0x000fc0000383ffff */
[----:B------:R-:W-:-:S00]  /*0170*/  NOP ;  /* 0x0000000000007918 */ /* 0x000fc00000000000 */
        /* <DEDUP_REMOVED lines=8> */
.L_x_4:


//--------------------- .text._Z13staticReversePii --------------------------
	.section	.text._Z13staticReversePii,"ax",@progbits
	.align	128
        .global         _Z13staticReversePii
        .type           _Z13staticReversePii,@function
        .size           _Z13staticReversePii,(.L_x_5 - _Z13staticReversePii)
        .other          _Z13staticReversePii,@"STO_CUDA_ENTRY STV_DEFAULT"
_Z13staticReversePii:
.text._Z13staticReversePii:
        /* <DEDUP_REMOVED lines=21> */
.L_x_2:
[----:B------:R-:W-:Y:S05]  /*0150*/  EXIT ;  /* 0x000000000000794d */ /* 0x000fea0003800000 */
.L_x_3:
        /* <DEDUP_REMOVED lines=10> */
.L_x_5:


//--------------------- .nv.global.init           --------------------------
	.section	.nv.global.init,"aw",@progbits
.nv.global.init:
	.type		$str,@object
	.size		$str,($str$1 - $str)
$str:
        /*0000*/ 	.byte	0x73, 0x5b, 0x25, 0x64, 0x5d, 0x3d, 0x25, 0x64, 0x0a, 0x00
	.type		$str$1,@object
	.size		$str$1,(.L_1 - $str$1)
$str$1:
        /*000a*/ 	.byte	0x73, 0x5b, 0x25, 0x64, 0x5d, 0x5b, 0x30, 0x5d, 0x3d, 0x25, 0x64, 0x0a, 0x00
.L_1:


//--------------------- .nv.shared.reserved.0     --------------------------
	.section	.nv.shared.reserved.0,"aw",@nobits
	.weak		__nv_reservedSMEM_offset_0_alias
	.size		__nv_reservedSMEM_offset_0_alias, 0, 64
	.other		__nv_reservedSMEM_offset_0_alias,@"STO_CUDA_RESERVED_SHARED STV_DEFAULT"
__nv_reservedSMEM_offset_0_alias:
	.zero		0
	.zero		64


//--------------------- .nv.constant0._Z15templateReverseIiEvPT_S0_ --------------------------
	.section	.nv.constant0._Z15templateReverseIiEvPT_S0_,"a",@progbits
	.sectionflags	@""
	.align	4
.nv.constant0._Z15templateReverseIiEvPT_S0_:
	.zero		908


//--------------------- .nv.constant0._Z13staticReversePii --------------------------
	.section	.nv.constant0._Z13staticReversePii,"a",@progbits
	.sectionflags	@""
	.align	4
.nv.constant0._Z13staticReversePii:
	.zero		908


//--------------------- SYMBOLS --------------------------

	.type		.nv.reservedSmem.offset0,@object
	.size		.nv.reservedSmem.offset0,0x4
	.type		vprintf,@function
